	.headerflags	@"EF_CUDA_TEXMODE_UNIFIED EF_CUDA_64BIT_ADDRESS EF_CUDA_SM86 EF_CUDA_VIRTUAL_SM(EF_CUDA_SM86)"
	.elftype	@"ET_EXEC"


//--------------------- .nv.info                  --------------------------
	.section	.nv.info,"",@"SHT_CUDA_INFO"
	.align	4


	//----- nvinfo : EIATTR_REGCOUNT
	.align		4
        /*0000*/ 	.byte	0x04, 0x2f
        /*0002*/ 	.short	(.L_1 - .L_0)
	.align		4
.L_0:
        /*0004*/ 	.word	index@(triton_red_fused__to_copy_add_amax_amin_clamp_mul_reciprocal_11)
        /*0008*/ 	.word	0x00000020


	//----- nvinfo : EIATTR_MIN_STACK_SIZE
	.align		4
.L_1:
        /*000c*/ 	.byte	0x04, 0x12
        /*000e*/ 	.short	(.L_3 - .L_2)
	.align		4
.L_2:
        /*0010*/ 	.word	index@(triton_red_fused__to_copy_add_amax_amin_clamp_mul_reciprocal_11)
        /*0014*/ 	.word	0x00000000


	//----- nvinfo : EIATTR_FRAME_SIZE
	.align		4
.L_3:
        /*0018*/ 	.byte	0x04, 0x11
        /*001a*/ 	.short	(.L_5 - .L_4)
	.align		4
.L_4:
        /*001c*/ 	.word	index@(triton_red_fused__to_copy_add_amax_amin_clamp_mul_reciprocal_11)
        /*0020*/ 	.word	0x00000000


	//----- nvinfo : EIATTR_MIN_STACK_SIZE
	.align		4
.L_5:
        /*0024*/ 	.byte	0x04, 0x12
        /*0026*/ 	.short	(.L_7 - .L_6)
	.align		4
.L_6:
        /*0028*/ 	.word	index@(triton_red_fused__to_copy_add_amax_amin_clamp_mul_reciprocal_11)
        /*002c*/ 	.word	0x00000000
.L_7:


//--------------------- .nv.info.triton_red_fused__to_copy_add_amax_amin_clamp_mul_reciprocal_11 --------------------------
	.section	.nv.info.triton_red_fused__to_copy_add_amax_amin_clamp_mul_reciprocal_11,"",@"SHT_CUDA_INFO"
	.sectionflags	@""
	.align	4


	//----- nvinfo : EIATTR_CUDA_API_VERSION
	.align		4
        /*0000*/ 	.byte	0x04, 0x37
        /*0002*/ 	.short	(.L_9 - .L_8)
.L_8:
        /*0004*/ 	.word	0x0000007c


	//----- nvinfo : EIATTR_SW2861232_WAR
	.align		4
.L_9:
        /*0008*/ 	.byte	0x01, 0x35
	.zero		2


	//----- nvinfo : EIATTR_PARAM_CBANK
	.align		4
        /*000c*/ 	.byte	0x04, 0x0a
        /*000e*/ 	.short	(.L_11 - .L_10)
	.align		4
.L_10:
        /*0010*/ 	.word	index@(.nv.constant0.triton_red_fused__to_copy_add_amax_amin_clamp_mul_reciprocal_11)
        /*0014*/ 	.short	0x0160
        /*0016*/ 	.short	0x0030


	//----- nvinfo : EIATTR_CBANK_PARAM_SIZE
	.align		4
.L_11:
        /*0018*/ 	.byte	0x03, 0x19
        /*001a*/ 	.short	0x0030


	//----- nvinfo : EIATTR_KPARAM_INFO
	.align		4
        /*001c*/ 	.byte	0x04, 0x17
        /*001e*/ 	.short	(.L_13 - .L_12)
.L_12:
        /*0020*/ 	.word	0x00000000
        /*0024*/ 	.short	0x0006
        /*0026*/ 	.short	0x0028
        /*0028*/ 	.byte	0x00, 0xf4, 0x21, 0x00


	//----- nvinfo : EIATTR_KPARAM_INFO
	.align		4
.L_13:
        /*002c*/ 	.byte	0x04, 0x17
        /*002e*/ 	.short	(.L_15 - .L_14)
.L_14:
        /*0030*/ 	.word	0x00000000
        /*0034*/ 	.short	0x0005
        /*0036*/ 	.short	0x0024
        /*0038*/ 	.byte	0x00, 0xf0, 0x11, 0x00


	//----- nvinfo : EIATTR_KPARAM_INFO
	.align		4
.L_15:
        /*003c*/ 	.byte	0x04, 0x17
        /*003e*/ 	.short	(.L_17 - .L_16)
.L_16:
        /*0040*/ 	.word	0x00000000
        /*0044*/ 	.short	0x0004
        /*0046*/ 	.short	0x0020
        /*0048*/ 	.byte	0x00, 0xf0, 0x11, 0x00


	//----- nvinfo : EIATTR_KPARAM_INFO
	.align		4
.L_17:
        /*004c*/ 	.byte	0x04, 0x17
        /*004e*/ 	.short	(.L_19 - .L_18)
.L_18:
        /*0050*/ 	.word	0x00000000
        /*0054*/ 	.short	0x0003
        /*0056*/ 	.short	0x0018
        /*0058*/ 	.byte	0x00, 0xf4, 0x21, 0x00


	//----- nvinfo : EIATTR_KPARAM_INFO
	.align		4
.L_19:
        /*005c*/ 	.byte	0x04, 0x17
        /*005e*/ 	.short	(.L_21 - .L_20)
.L_20:
        /*0060*/ 	.word	0x00000000
        /*0064*/ 	.short	0x0002
        /*0066*/ 	.short	0x0010
        /*0068*/ 	.byte	0x00, 0xf4, 0x21, 0x00


	//----- nvinfo : EIATTR_KPARAM_INFO
	.align		4
.L_21:
        /*006c*/ 	.byte	0x04, 0x17
        /*006e*/ 	.short	(.L_23 - .L_22)
.L_22:
        /*0070*/ 	.word	0x00000000
        /*0074*/ 	.short	0x0001
        /*0076*/ 	.short	0x0008
        /*0078*/ 	.byte	0x00, 0xf4, 0x21, 0x00


	//----- nvinfo : EIATTR_KPARAM_INFO
	.align		4
.L_23:
        /*007c*/ 	.byte	0x04, 0x17
        /*007e*/ 	.short	(.L_25 - .L_24)
.L_24:
        /*0080*/ 	.word	0x00000000
        /*0084*/ 	.short	0x0000
        /*0086*/ 	.short	0x0000
        /*0088*/ 	.byte	0x00, 0xf4, 0x21, 0x00


	//----- nvinfo : EIATTR_MAXREG_COUNT
	.align		4
.L_25:
        /*008c*/ 	.byte	0x03, 0x1b
        /*008e*/ 	.short	0x0080


	//----- nvinfo : EIATTR_COOP_GROUP_MASK_REGIDS
	.align		4
        /*0090*/ 	.byte	0x04, 0x29
        /*0092*/ 	.short	(.L_27 - .L_26)


	//   ....[0]....
.L_26:
        /*0094*/ 	.word	0xffffffff


	//   ....[1]....
        /*0098*/ 	.word	0xffffffff


	//   ....[2]....
        /*009c*/ 	.word	0xffffffff


	//   ....[3]....
        /*00a0*/ 	.word	0xffffffff


	//   ....[4]....
        /*00a4*/ 	.word	0xffffffff


	//   ....[5]....
        /*00a8*/ 	.word	0xffffffff


	//   ....[6]....
        /*00ac*/ 	.word	0xffffffff


	//   ....[7]....
        /*00b0*/ 	.word	0xffffffff


	//   ....[8]....
        /*00b4*/ 	.word	0xffffffff


	//   ....[9]....
        /*00b8*/ 	.word	0xffffffff


	//   ....[10]....
        /*00bc*/ 	.word	0xffffffff


	//   ....[11]....
        /*00c0*/ 	.word	0xffffffff


	//   ....[12]....
        /*00c4*/ 	.word	0xffffffff


	//   ....[13]....
        /*00c8*/ 	.word	0xffffffff


	//   ....[14]....
        /*00cc*/ 	.word	0xffffffff


	//   ....[15]....
        /*00d0*/ 	.word	0xffffffff


	//   ....[16]....
        /*00d4*/ 	.word	0xffffffff


	//   ....[17]....
        /*00d8*/ 	.word	0xffffffff


	//----- nvinfo : EIATTR_COOP_GROUP_INSTR_OFFSETS
	.align		4
.L_27:
        /*00dc*/ 	.byte	0x04, 0x28
        /*00de*/ 	.short	(.L_29 - .L_28)


	//   ....[0]....
.L_28:
        /*00e0*/ 	.word	0x00000700


	//   ....[1]....
        /*00e4*/ 	.word	0x00000750


	//   ....[2]....
        /*00e8*/ 	.word	0x00000790


	//   ....[3]....
        /*00ec*/ 	.word	0x000007d0


	//   ....[4]....
        /*00f0*/ 	.word	0x00000820


	//   ....[5]....
        /*00f4*/ 	.word	0x00000860


	//   ....[6]....
        /*00f8*/ 	.word	0x000008d0


	//   ....[7]....
        /*00fc*/ 	.word	0x000008f0


	//   ....[8]....
        /*0100*/ 	.word	0x00000970


	//   ....[9]....
        /*0104*/ 	.word	0x00000990


	//   ....[10]....
        /*0108*/ 	.word	0x000009e0


	//   ....[11]....
        /*010c*/ 	.word	0x00000a10


	//   ....[12]....
        /*0110*/ 	.word	0x00000a70


	//   ....[13]....
        /*0114*/ 	.word	0x00000aa0


	//   ....[14]....
        /*0118*/ 	.word	0x00000b70


	//   ....[15]....
        /*011c*/ 	.word	0x00000bd0


	//   ....[16]....
        /*0120*/ 	.word	0x00000c10


	//   ....[17]....
        /*0124*/ 	.word	0x00000c50


	//----- nvinfo : EIATTR_EXIT_INSTR_OFFSETS
	.align		4
.L_29:
        /*0128*/ 	.byte	0x04, 0x1c
        /*012a*/ 	.short	(.L_31 - .L_30)


	//   ....[0]....
.L_30:
        /*012c*/ 	.word	0x00001530


	//   ....[1]....
        /*0130*/ 	.word	0x00001550


	//----- nvinfo : EIATTR_REQNTID
	.align		4
.L_31:
        /*0134*/ 	.byte	0x04, 0x10
        /*0136*/ 	.short	(.L_33 - .L_32)
.L_32:
        /*0138*/ 	.word	0x00000200
        /*013c*/ 	.word	0x00000001
        /*0140*/ 	.word	0x00000001
.L_33:


//--------------------- .nv.callgraph             --------------------------
	.section	.nv.callgraph,"",@"SHT_CUDA_CALLGRAPH"
	.align	4
	.sectionentsize	8
	.align		4
        /*0000*/ 	.word	0x00000000
	.align		4
        /*0004*/ 	.word	0xffffffff
	.align		4
        /*0008*/ 	.word	0x00000000
	.align		4
        /*000c*/ 	.word	0xfffffffe
	.align		4
        /*0010*/ 	.word	0x00000000
	.align		4
        /*0014*/ 	.word	0xfffffffd
	.align		4
        /*0018*/ 	.word	0x00000000
	.align		4
        /*001c*/ 	.word	0xfffffffc


//--------------------- .nv.rel.action            --------------------------
	.section	.nv.rel.action,"",@"SHT_CUDA_RELOCINFO"
	.align	8
	.sectionentsize	8
        /*0000*/ 	.byte	0x73, 0x00, 0x00, 0x00, 0x00, 0x00, 0x00, 0x00, 0x00, 0x00, 0x00, 0x11, 0x25, 0x00, 0x05, 0x36


//--------------------- .nv.constant0.triton_red_fused__to_copy_add_amax_amin_clamp_mul_reciprocal_11 --------------------------
	.section	.nv.constant0.triton_red_fused__to_copy_add_amax_amin_clamp_mul_reciprocal_11,"a",@progbits
	.sectionflags	@""
	.align	4
.nv.constant0.triton_red_fused__to_copy_add_amax_amin_clamp_mul_reciprocal_11:
	.zero		400


//--------------------- .text.triton_red_fused__to_copy_add_amax_amin_clamp_mul_reciprocal_11 --------------------------
	.section	.text.triton_red_fused__to_copy_add_amax_amin_clamp_mul_reciprocal_11,"ax",@progbits
	.sectionflags	@"SHF_BARRIERS=1"
	.sectioninfo	@"SHI_REGISTERS=32"
	.align	128
        .global         triton_red_fused__to_copy_add_amax_amin_clamp_mul_reciprocal_11
        .type           triton_red_fused__to_copy_add_amax_amin_clamp_mul_reciprocal_11,@function
        .size           triton_red_fused__to_copy_add_amax_amin_clamp_mul_reciprocal_11,(.L_x_3 - triton_red_fused__to_copy_add_amax_amin_clamp_mul_reciprocal_11)
        .other          triton_red_fused__to_copy_add_amax_amin_clamp_mul_reciprocal_11,@"STO_CUDA_ENTRY STV_DEFAULT"
triton_red_fused__to_copy_add_amax_amin_clamp_mul_reciprocal_11:
.text.triton_red_fused__to_copy_add_amax_amin_clamp_mul_reciprocal_11:
[----:B------:R-:W-:Y:S02]  /*0000*/  IMAD.MOV.U32 R1, RZ, RZ, c[0x0][0x28] ;  /* 0x00000a00ff017624 */ /* 0x000fe400078e00ff */
[----:B------:R-:W0:Y:S01]  /*0010*/  S2R R14, SR_TID.X ;  /* 0x00000000000e7919 */ /* 0x000e220000002100 */
[----:B------:R-:W-:Y:S01]  /*0020*/  IMAD.MOV.U32 R20, RZ, RZ, 0x2 ;  /* 0x00000002ff147424 */ /* 0x000fe200078e00ff */
[----:B------:R-:W-:Y:S02]  /*0030*/  ULDC.64 UR4, c[0x0][0x118] ;  /* 0x0000460000047ab9 */ /* 0x000fe40000000a00 */
[----:B------:R-:W1:Y:S01]  /*0040*/  S2R R19, SR_CTAID.X ;  /* 0x0000000000137919 */ /* 0x000e620000002500 */
[----:B0-----:R-:W-:Y:S02]  /*0050*/  LOP3.LUT R0, R14, 0x7f, RZ, 0xc0, !PT ;  /* 0x0000007f0e007812 */ /* 0x001fe400078ec0ff */
[----:B------:R-:W-:Y:S02]  /*0060*/  SHF.R.U32.HI R2, RZ, 0x7, R14 ;  /* 0x00000007ff027819 */ /* 0x000fe4000001160e */
[C---:B-1----:R-:W-:Y:S01]  /*0070*/  ISETP.GE.AND P1, PT, R19.reuse, 0x200, PT ;  /* 0x000002001300780c */ /* 0x042fe20003f26270 */
[----:B------:R-:W-:Y:S01]  /*0080*/  IMAD R21, R19, 0x80, R0 ;  /* 0x0000008013157824 */ /* 0x000fe200078e0200 */
[----:B------:R-:W-:-:S02]  /*0090*/  SGXT.U32 R0, R2, 0x2 ;  /* 0x000000020200781a */ /* 0x000fc40000000000 */
[----:B------:R-:W-:-:S03]  /*00a0*/  LOP3.LUT R25, R14, 0x1ff, RZ, 0xc0, !PT ;  /* 0x000001ff0e197812 */ /* 0x000fc600078ec0ff */
[----:B------:R-:W-:-:S04]  /*00b0*/  IMAD R13, R0, 0x80800, R21 ;  /* 0x00080800000d7824 */ /* 0x000fc800078e0215 */
[----:B------:R-:W-:Y:S02]  /*00c0*/  IMAD.WIDE R12, R13, R20, c[0x0][0x160] ;  /* 0x000058000d0c7625 */ /* 0x000fe400078e0214 */
[----:B------:R-:W-:Y:S05]  /*00d0*/  @!P1 BRA `(.L_x_0) ;  /* 0x0000019000009947 */ /* 0x000fea0003800000 */
[C---:B------:R-:W-:Y:S01]  /*00e0*/  LOP3.LUT R18, R25.reuse, 0x200, RZ, 0xfc, !PT ;  /* 0x0000020019127812 */ /* 0x040fe200078efcff */
[----:B------:R-:W-:Y:S01]  /*00f0*/  IMAD.MOV.U32 R24, RZ, RZ, -0x800000 ;  /* 0xff800000ff187424 */ /* 0x000fe200078e00ff */
[C---:B------:R-:W-:Y:S02]  /*0100*/  LOP3.LUT R15, R25.reuse, 0x800, RZ, 0xfc, !PT ;  /* 0x00000800190f7812 */ /* 0x040fe400078efcff */
[C---:B------:R-:W-:Y:S02]  /*0110*/  LOP3.LUT R0, R25.reuse, 0xa00, RZ, 0xfc, !PT ;  /* 0x00000a0019007812 */ /* 0x040fe400078efcff */
[C---:B------:R-:W-:Y:S02]  /*0120*/  LOP3.LUT R16, R25.reuse, 0x600, RZ, 0xfc, !PT ;  /* 0x0000060019107812 */ /* 0x040fe400078efcff */
[----:B------:R-:W-:-:S02]  /*0130*/  LOP3.LUT R17, R25, 0x400, RZ, 0xfc, !PT ;  /* 0x0000040019117812 */ /* 0x000fc400078efcff */
[----:B------:R-:W-:Y:S02]  /*0140*/  SHF.R.U32.HI R2, RZ, 0x7, R18 ;  /* 0x00000007ff027819 */ /* 0x000fe40000011612 */
[----:B------:R-:W-:Y:S02]  /*0150*/  SHF.R.U32.HI R10, RZ, 0x7, R15 ;  /* 0x00000007ff0a7819 */ /* 0x000fe4000001160f */
[----:B------:R-:W-:Y:S01]  /*0160*/  SHF.R.U32.HI R22, RZ, 0x7, R0 ;  /* 0x00000007ff167819 */ /* 0x000fe20000011600 */
[----:B------:R-:W-:Y:S01]  /*0170*/  IMAD R4, R2, 0x80800, R21 ;  /* 0x0008080002047824 */ /* 0x000fe200078e0215 */
[----:B------:R-:W-:Y:S01]  /*0180*/  SHF.R.U32.HI R6, RZ, 0x7, R17 ;  /* 0x00000007ff067819 */ /* 0x000fe20000011611 */
[--C-:B------:R-:W-:Y:S01]  /*0190*/  IMAD R27, R10, 0x80800, R21.reuse ;  /* 0x000808000a1b7824 */ /* 0x100fe200078e0215 */
[----:B------:R-:W-:Y:S01]  /*01a0*/  SHF.R.U32.HI R8, RZ, 0x7, R16 ;  /* 0x00000007ff087819 */ /* 0x000fe20000011610 */
[--C-:B------:R-:W-:Y:S01]  /*01b0*/  IMAD R23, R22, 0x80800, R21.reuse ;  /* 0x0008080016177824 */ /* 0x100fe200078e0215 */
[----:B------:R-:W-:Y:S01]  /*01c0*/  SHF.R.S32.HI R5, RZ, 0x1f, R4 ;  /* 0x0000001fff057819 */ /* 0x000fe20000011404 */
[----:B------:R-:W-:Y:S01]  /*01d0*/  IMAD R2, R6, 0x80800, R21 ;  /* 0x0008080006027824 */ /* 0x000fe200078e0215 */
[----:B------:R-:W-:Y:S01]  /*01e0*/  SHF.R.S32.HI R9, RZ, 0x1f, R27 ;  /* 0x0000001fff097819 */ /* 0x000fe2000001141b */
[----:B------:R-:W-:Y:S01]  /*01f0*/  IMAD R10, R8, 0x80800, R21 ;  /* 0x00080800080a7824 */ /* 0x000fe200078e0215 */
[----:B------:R-:W-:Y:S01]  /*0200*/  SHF.R.S32.HI R7, RZ, 0x1f, R23 ;  /* 0x0000001fff077819 */ /* 0x000fe20000011417 */
[----:B------:R-:W-:Y:S01]  /*0210*/  IMAD.MOV.U32 R22, RZ, RZ, 0x7f800000 ;  /* 0x7f800000ff167424 */ /* 0x000fe200078e00ff */
[----:B------:R-:W-:Y:S01]  /*0220*/  SHF.R.S32.HI R3, RZ, 0x1f, R2 ;  /* 0x0000001fff037819 */ /* 0x000fe20000011402 */
[----:B------:R-:W-:Y:S01]  /*0230*/  IMAD.MOV.U32 R8, RZ, RZ, R27 ;  /* 0x000000ffff087224 */ /* 0x000fe200078e001b */
[----:B------:R-:W-:Y:S01]  /*0240*/  SHF.R.S32.HI R11, RZ, 0x1f, R10 ;  /* 0x0000001fff0b7819 */ /* 0x000fe2000001140a */
[----:B------:R-:W-:Y:S01]  /*0250*/  IMAD.MOV.U32 R6, RZ, RZ, R23 ;  /* 0x000000ffff067224 */ /* 0x000fe200078e0017 */
[----:B------:R-:W-:Y:S05]  /*0260*/  BRA `(.L_x_1) ;  /* 0x0000045000007947 */ /* 0x000fea0003800000 */
.L_x_0:
[----:B------:R-:W-:Y:S01]  /*0270*/  LOP3.LUT R18, R25, 0x200, RZ, 0xfc, !PT ;  /* 0x0000020019127812 */ /* 0x000fe200078efcff */
[----:B------:R-:W2:Y:S03]  /*0280*/  LDG.E.EL.U16 R24, [R12.64] ;  /* 0x000000040c187981 */ /* 0x000ea6000c2e1500 */
[----:B------:R-:W-:-:S05]  /*0290*/  SHF.R.U32.HI R4, RZ, 0x7, R18 ;  /* 0x00000007ff047819 */ /* 0x000fca0000011612 */
[----:B------:R-:W-:-:S04]  /*02a0*/  IMAD R4, R4, 0x80800, R21 ;  /* 0x0008080004047824 */ /* 0x000fc800078e0215 */
[----:B------:R-:W-:Y:S01]  /*02b0*/  IMAD.WIDE R6, R4, R20, c[0x0][0x160] ;  /* 0x0000580004067625 */ /* 0x000fe200078e0214 */
[----:B------:R-:W-:-:S04]  /*02c0*/  LOP3.LUT R17, R25, 0x400, RZ, 0xfc, !PT ;  /* 0x0000040019117812 */ /* 0x000fc800078efcff */
[----:B------:R0:W3:Y:S01]  /*02d0*/  LDG.E.EL.U16 R3, [R6.64] ;  /* 0x0000000406037981 */ /* 0x0000e2000c2e1500 */
[----:B------:R-:W-:-:S05]  /*02e0*/  SHF.R.U32.HI R2, RZ, 0x7, R17 ;  /* 0x00000007ff027819 */ /* 0x000fca0000011611 */
[----:B------:R-:W-:Y:S01]  /*02f0*/  IMAD R2, R2, 0x80800, R21 ;  /* 0x0008080002027824 */ /* 0x000fe200078e0215 */
[----:B------:R-:W-:-:S03]  /*0300*/  LOP3.LUT R16, R25, 0x600, RZ, 0xfc, !PT ;  /* 0x0000060019107812 */ /* 0x000fc600078efcff */
[----:B------:R-:W-:Y:S01]  /*0310*/  IMAD.WIDE R22, R2, R20, c[0x0][0x160] ;  /* 0x0000580002167625 */ /* 0x000fe200078e0214 */
[----:B------:R-:W-:-:S04]  /*0320*/  SHF.R.U32.HI R10, RZ, 0x7, R16 ;  /* 0x00000007ff0a7819 */ /* 0x000fc80000011610 */
[----:B------:R1:W4:Y:S01]  /*0330*/  LDG.E.EL.U16 R9, [R22.64] ;  /* 0x0000000416097981 */ /* 0x000322000c2e1500 */
[----:B------:R-:W-:-:S04]  /*0340*/  IMAD R10, R10, 0x80800, R21 ;  /* 0x000808000a0a7824 */ /* 0x000fc800078e0215 */
[----:B------:R-:W-:Y:S01]  /*0350*/  IMAD.WIDE R26, R10, R20, c[0x0][0x160] ;  /* 0x000058000a1a7625 */ /* 0x000fe200078e0214 */
[----:B------:R-:W-:-:S05]  /*0360*/  LOP3.LUT R15, R25, 0x800, RZ, 0xfc, !PT ;  /* 0x00000800190f7812 */ /* 0x000fca00078efcff */
[----:B------:R-:W5:Y:S01]  /*0370*/  LDG.E.EL.U16 R26, [R26.64] ;  /* 0x000000041a1a7981 */ /* 0x000f62000c2e1500 */
[----:B------:R-:W-:-:S05]  /*0380*/  SHF.R.U32.HI R8, RZ, 0x7, R15 ;  /* 0x00000007ff087819 */ /* 0x000fca000001160f */
[----:B------:R-:W-:-:S04]  /*0390*/  IMAD R8, R8, 0x80800, R21 ;  /* 0x0008080008087824 */ /* 0x000fc800078e0215 */
[----:B0-----:R-:W-:Y:S01]  /*03a0*/  IMAD.WIDE R6, R8, R20, c[0x0][0x160] ;  /* 0x0000580008067625 */ /* 0x001fe200078e0214 */
[----:B------:R-:W-:-:S05]  /*03b0*/  LOP3.LUT R0, R25, 0xa00, RZ, 0xfc, !PT ;  /* 0x00000a0019007812 */ /* 0x000fca00078efcff */
[----:B------:R0:W5:Y:S01]  /*03c0*/  LDG.E.EL.U16 R7, [R6.64] ;  /* 0x0000000406077981 */ /* 0x000162000c2e1500 */
[----:B-1----:R-:W-:-:S05]  /*03d0*/  SHF.R.U32.HI R22, RZ, 0x7, R0 ;  /* 0x00000007ff167819 */ /* 0x002fca0000011600 */
[----:B------:R-:W-:-:S04]  /*03e0*/  IMAD R21, R22, 0x80800, R21 ;  /* 0x0008080016157824 */ /* 0x000fc800078e0215 */
[----:B------:R-:W-:-:S06]  /*03f0*/  IMAD.WIDE R22, R21, R20, c[0x0][0x160] ;  /* 0x0000580015167625 */ /* 0x000fcc00078e0214 */
[----:B------:R-:W5:Y:S01]  /*0400*/  LDG.E.EL.U16 R22, [R22.64] ;  /* 0x0000000416167981 */ /* 0x000f62000c2e1500 */
[----:B------:R-:W-:Y:S01]  /*0410*/  SHF.R.S32.HI R11, RZ, 0x1f, R10 ;  /* 0x0000001fff0b7819 */ /* 0x000fe2000001140a */
[----:B--2---:R-:W-:-:S05]  /*0420*/  IMAD.U32 R24, R24, 0x10000, RZ ;  /* 0x0001000018187824 */ /* 0x004fca00078e00ff */
[----:B------:R-:W-:Y:S01]  /*0430*/  FSETP.NAN.AND P0, PT, R24, R24, PT ;  /* 0x000000181800720b */ /* 0x000fe20003f08000 */
[----:B---3--:R-:W-:-:S05]  /*0440*/  IMAD.U32 R3, R3, 0x10000, RZ ;  /* 0x0001000003037824 */ /* 0x008fca00078e00ff */
[----:B------:R-:W-:-:S04]  /*0450*/  FSETP.GEU.AND P2, PT, R24, R3, PT ;  /* 0x000000031800720b */ /* 0x000fc80003f4e000 */
[CC--:B------:R-:W-:Y:S02]  /*0460*/  FSEL R5, R24.reuse, R3.reuse, !P2 ;  /* 0x0000000318057208 */ /* 0x0c0fe40005000000 */
[C---:B------:R-:W-:Y:S02]  /*0470*/  FSETP.GT.AND P2, PT, R24.reuse, R3, PT ;  /* 0x000000031800720b */ /* 0x040fe40003f44000 */
[C---:B0-----:R-:W-:Y:S02]  /*0480*/  FSEL R6, R24.reuse, R5, P0 ;  /* 0x0000000518067208 */ /* 0x041fe40000000000 */
[----:B------:R-:W-:Y:S02]  /*0490*/  @!P0 FSEL R24, R24, R3, P2 ;  /* 0x0000000318188208 */ /* 0x000fe40001000000 */
[----:B------:R-:W-:Y:S01]  /*04a0*/  FSETP.NAN.AND P0, PT, R6, R6, PT ;  /* 0x000000060600720b */ /* 0x000fe20003f08000 */
[----:B----4-:R-:W-:Y:S01]  /*04b0*/  IMAD.U32 R9, R9, 0x10000, RZ ;  /* 0x0001000009097824 */ /* 0x010fe200078e00ff */
[----:B------:R-:W-:-:S04]  /*04c0*/  FSETP.NAN.AND P2, PT, R24, R24, PT ;  /* 0x000000181800720b */ /* 0x000fc80003f48000 */
[-C--:B------:R-:W-:Y:S02]  /*04d0*/  FSETP.GEU.AND P4, PT, R6, R9.reuse, PT ;  /* 0x000000090600720b */ /* 0x080fe40003f8e000 */
[----:B------:R-:W-:-:S05]  /*04e0*/  FSETP.GT.AND P3, PT, R24, R9, PT ;  /* 0x000000091800720b */ /* 0x000fca0003f64000 */
[-C--:B------:R-:W-:Y:S02]  /*04f0*/  @!P0 FSEL R6, R6, R9.reuse, !P4 ;  /* 0x0000000906068208 */ /* 0x080fe40006000000 */
[----:B------:R-:W-:Y:S02]  /*0500*/  @!P2 FSEL R24, R24, R9, P3 ;  /* 0x000000091818a208 */ /* 0x000fe40001800000 */
[----:B------:R-:W-:Y:S01]  /*0510*/  FSETP.NAN.AND P0, PT, R6, R6, PT ;  /* 0x000000060600720b */ /* 0x000fe20003f08000 */
[----:B-----5:R-:W-:Y:S01]  /*0520*/  IMAD.U32 R3, R26, 0x10000, RZ ;  /* 0x000100001a037824 */ /* 0x020fe200078e00ff */
[----:B------:R-:W-:-:S04]  /*0530*/  FSETP.NAN.AND P3, PT, R24, R24, PT ;  /* 0x000000181800720b */ /* 0x000fc80003f68000 */
[-C--:B------:R-:W-:Y:S02]  /*0540*/  FSETP.GEU.AND P4, PT, R6, R3.reuse, PT ;  /* 0x000000030600720b */ /* 0x080fe40003f8e000 */
[----:B------:R-:W-:-:S05]  /*0550*/  FSETP.GT.AND P2, PT, R24, R3, PT ;  /* 0x000000031800720b */ /* 0x000fca0003f44000 */
[-C--:B------:R-:W-:Y:S02]  /*0560*/  @!P0 FSEL R6, R6, R3.reuse, !P4 ;  /* 0x0000000306068208 */ /* 0x080fe40006000000 */
[----:B------:R-:W-:Y:S02]  /*0570*/  @!P3 FSEL R24, R24, R3, P2 ;  /* 0x000000031818b208 */ /* 0x000fe40001000000 */
[----:B------:R-:W-:Y:S01]  /*0580*/  FSETP.NAN.AND P0, PT, R6, R6, PT ;  /* 0x000000060600720b */ /* 0x000fe20003f08000 */
[----:B------:R-:W-:Y:S01]  /*0590*/  IMAD.U32 R7, R7, 0x10000, RZ ;  /* 0x0001000007077824 */ /* 0x000fe200078e00ff */
        /* <DEDUP_REMOVED lines=12> */
[----:B------:R-:W-:Y:S01]  /*0660*/  SHF.R.S32.HI R9, RZ, 0x1f, R8 ;  /* 0x0000001fff097819 */ /* 0x000fe20000011408 */
[----:B------:R-:W-:Y:S01]  /*0670*/  IMAD.MOV.U32 R22, RZ, RZ, R6 ;  /* 0x000000ffff167224 */ /* 0x000fe200078e0006 */
[--C-:B------:R-:W-:Y:S01]  /*0680*/  SHF.R.S32.HI R7, RZ, 0x1f, R21.reuse ;  /* 0x0000001fff077819 */ /* 0x100fe20000011415 */
[----:B------:R-:W-:Y:S01]  /*0690*/  IMAD.MOV.U32 R6, RZ, RZ, R21 ;  /* 0x000000ffff067224 */ /* 0x000fe200078e0015 */
[----:B------:R-:W-:Y:S02]  /*06a0*/  SHF.R.S32.HI R5, RZ, 0x1f, R4 ;  /* 0x0000001fff057819 */ /* 0x000fe40000011404 */
[----:B------:R-:W-:-:S02]  /*06b0*/  SHF.R.S32.HI R3, RZ, 0x1f, R2 ;  /* 0x0000001fff037819 */ /* 0x000fc40000011402 */
.L_x_1:
[----:B------:R-:W-:Y:S01]  /*06c0*/  IMAD.MOV.U32 R27, RZ, RZ, R22 ;  /* 0x000000ffff1b7224 */ /* 0x000fe200078e0016 */
[----:B------:R-:W-:Y:S01]  /*06d0*/  SHF.R.U32.HI R23, RZ, 0x3, R14 ;  /* 0x00000003ff177819 */ /* 0x000fe2000001160e */
[----:B------:R-:W-:Y:S01]  /*06e0*/  IMAD.MOV.U32 R29, RZ, RZ, R24 ;  /* 0x000000ffff1d7224 */ /* 0x000fe200078e0018 */
[----:B------:R-:W-:-:S02]  /*06f0*/  ISETP.GE.AND P3, PT, R14, 0x10, PT ;  /* 0x000000100e00780c */ /* 0x000fc40003f66270 */
[----:B------:R-:W0:Y:S01]  /*0700*/  SHFL.BFLY PT, R22, R27, 0x10, 0x1f ;  /* 0x0e001f001b167f89 */ /* 0x000e2200000e0000 */
[C---:B------:R-:W-:Y:S02]  /*0710*/  FSETP.NAN.AND P0, PT, R27.reuse, R27, PT ;  /* 0x0000001b1b00720b */ /* 0x040fe40003f08000 */
[----:B0-----:R-:W-:-:S11]  /*0720*/  FSETP.GEU.AND P2, PT, R27, R22, PT ;  /* 0x000000161b00720b */ /* 0x001fd60003f4e000 */
[----:B------:R-:W-:-:S04]  /*0730*/  @!P0 FSEL R27, R27, R22, !P2 ;  /* 0x000000161b1b8208 */ /* 0x000fc80005000000 */
[C---:B------:R-:W-:Y:S01]  /*0740*/  FSETP.NAN.AND P0, PT, R27.reuse, R27, PT ;  /* 0x0000001b1b00720b */ /* 0x040fe20003f08000 */
[----:B------:R-:W0:Y:S02]  /*0750*/  SHFL.BFLY PT, R22, R27, 0x8, 0x1f ;  /* 0x0d001f001b167f89 */ /* 0x000e2400000e0000 */
[----:B0-----:R-:W-:-:S13]  /*0760*/  FSETP.GEU.AND P2, PT, R27, R22, PT ;  /* 0x000000161b00720b */ /* 0x001fda0003f4e000 */
[----:B------:R-:W-:-:S04]  /*0770*/  @P2 FSEL R27, R27, R22, P0 ;  /* 0x000000161b1b2208 */ /* 0x000fc80000000000 */
[C---:B------:R-:W-:Y:S01]  /*0780*/  FSETP.NAN.AND P0, PT, R27.reuse, R27, PT ;  /* 0x0000001b1b00720b */ /* 0x040fe20003f08000 */
[----:B------:R-:W0:Y:S02]  /*0790*/  SHFL.BFLY PT, R22, R27, 0x4, 0x1f ;  /* 0x0c801f001b167f89 */ /* 0x000e2400000e0000 */
[----:B0-----:R-:W-:-:S13]  /*07a0*/  FSETP.GEU.AND P2, PT, R27, R22, PT ;  /* 0x000000161b00720b */ /* 0x001fda0003f4e000 */
[----:B------:R-:W-:-:S04]  /*07b0*/  @P2 FSEL R27, R27, R22, P0 ;  /* 0x000000161b1b2208 */ /* 0x000fc80000000000 */
[C---:B------:R-:W-:Y:S01]  /*07c0*/  FSETP.NAN.AND P0, PT, R27.reuse, R27, PT ;  /* 0x0000001b1b00720b */ /* 0x040fe20003f08000 */
[----:B------:R-:W0:Y:S02]  /*07d0*/  SHFL.BFLY PT, R22, R27, 0x2, 0x1f ;  /* 0x0c401f001b167f89 */ /* 0x000e2400000e0000 */
[----:B0-----:R-:W-:-:S13]  /*07e0*/  FSETP.GEU.AND P2, PT, R27, R22, PT ;  /* 0x000000161b00720b */ /* 0x001fda0003f4e000 */
[----:B------:R-:W-:Y:S02]  /*07f0*/  @P2 FSEL R27, R27, R22, P0 ;  /* 0x000000161b1b2208 */ /* 0x000fe40000000000 */
[----:B------:R-:W-:Y:S02]  /*0800*/  LOP3.LUT P2, RZ, R14, 0x1f, RZ, 0xc0, !PT ;  /* 0x0000001f0eff7812 */ /* 0x000fe4000784c0ff */
[C---:B------:R-:W-:Y:S01]  /*0810*/  FSETP.NAN.AND P0, PT, R27.reuse, R27, PT ;  /* 0x0000001b1b00720b */ /* 0x040fe20003f08000 */
[----:B------:R-:W0:Y:S02]  /*0820*/  SHFL.BFLY PT, R22, R27, 0x1, 0x1f ;  /* 0x0c201f001b167f89 */ /* 0x000e2400000e0000 */
[----:B0-----:R-:W-:-:S13]  /*0830*/  FSETP.GEU.AND P4, PT, R27, R22, PT ;  /* 0x000000161b00720b */ /* 0x001fda0003f8e000 */
[----:B------:R-:W-:Y:S02]  /*0840*/  @P4 SEL R27, R27, R22, P0 ;  /* 0x000000161b1b4207 */ /* 0x000fe40000000000 */
[----:B------:R-:W-:Y:S02]  /*0850*/  LOP3.LUT R22, R23, 0x3c, RZ, 0xc0, !PT ;  /* 0x0000003c17167812 */ /* 0x000fe400078ec0ff */
[----:B------:R-:W0:Y:S01]  /*0860*/  SHFL.BFLY PT, R23, R29, 0x10, 0x1f ;  /* 0x0e001f001d177f89 */ /* 0x000e2200000e0000 */
[----:B------:R-:W-:-:S03]  /*0870*/  FSETP.NAN.AND P4, PT, R29, R29, PT ;  /* 0x0000001d1d00720b */ /* 0x000fc60003f88000 */
[----:B------:R-:W-:Y:S04]  /*0880*/  @!P2 STS [R22], R27 ;  /* 0x0000001b1600a388 */ /* 0x000fe80000000800 */
[----:B------:R-:W-:Y:S01]  /*0890*/  BAR.SYNC.DEFER_BLOCKING 0x0 ;  /* 0x0000000000007b1d */ /* 0x000fe20000010000 */
[----:B0-----:R-:W-:-:S05]  /*08a0*/  FSETP.GT.AND P0, PT, R29, R23, PT ;  /* 0x000000171d00720b */ /* 0x001fca0003f04000 */
[----:B------:R-:W-:Y:S01]  /*08b0*/  @!P4 FSEL R29, R29, R23, P0 ;  /* 0x000000171d1dc208 */ /* 0x000fe20000000000 */
[----:B------:R-:W-:Y:S04]  /*08c0*/  @!P3 LDS R26, [R14.X4] ;  /* 0x000000000e1ab984 */ /* 0x000fe80000004800 */
[----:B------:R-:W0:Y:S02]  /*08d0*/  SHFL.BFLY PT, R24, R29, 0x8, 0x1f ;  /* 0x0d001f001d187f89 */ /* 0x000e2400000e0000 */
[----:B0-----:R-:W-:Y:S02]  /*08e0*/  FSETP.GT.AND P4, PT, R29, R24, PT ;  /* 0x000000181d00720b */ /* 0x001fe40003f84000 */
[----:B------:R-:W0:Y:S01]  /*08f0*/  SHFL.BFLY PT, R23, R26, 0x8, 0x1f ;  /* 0x0d001f001a177f89 */ /* 0x000e2200000e0000 */
[----:B------:R-:W-:-:S02]  /*0900*/  FSETP.NAN.AND P0, PT, R26, R26, PT ;  /* 0x0000001a1a00720b */ /* 0x000fc40003f08000 */
[----:B0-----:R-:W-:-:S04]  /*0910*/  FSETP.GEU.AND P5, PT, R26, R23, PT ;  /* 0x000000171a00720b */ /* 0x001fc80003fae000 */
[C---:B------:R-:W-:Y:S02]  /*0920*/  FSEL R23, R26.reuse, R23, !P5 ;  /* 0x000000171a177208 */ /* 0x040fe40006800000 */
[C---:B------:R-:W-:Y:S02]  /*0930*/  FSETP.NAN.AND P5, PT, R29.reuse, R29, PT ;  /* 0x0000001d1d00720b */ /* 0x040fe40003fa8000 */
[----:B------:R-:W-:Y:S02]  /*0940*/  FSEL R23, R26, R23, P0 ;  /* 0x000000171a177208 */ /* 0x000fe40000000000 */
[----:B------:R-:W-:Y:S02]  /*0950*/  @!P4 FSEL R29, R29, R24, P5 ;  /* 0x000000181d1dc208 */ /* 0x000fe40002800000 */
[----:B------:R-:W-:Y:S01]  /*0960*/  FSETP.NAN.AND P0, PT, R23, R23, PT ;  /* 0x000000171700720b */ /* 0x000fe20003f08000 */
[----:B------:R-:W0:Y:S01]  /*0970*/  SHFL.BFLY PT, R24, R23, 0x4, 0x1f ;  /* 0x0c801f0017187f89 */ /* 0x000e2200000e0000 */
[----:B------:R-:W-:-:S03]  /*0980*/  FSETP.NAN.AND P5, PT, R29, R29, PT ;  /* 0x0000001d1d00720b */ /* 0x000fc60003fa8000 */
[----:B------:R-:W1:Y:S01]  /*0990*/  SHFL.BFLY PT, R27, R29, 0x4, 0x1f ;  /* 0x0c801f001d1b7f89 */ /* 0x000e6200000e0000 */
[----:B0-----:R-:W-:Y:S02]  /*09a0*/  FSETP.GEU.AND P6, PT, R23, R24, PT ;  /* 0x000000181700720b */ /* 0x001fe40003fce000 */
[----:B-1----:R-:W-:-:S11]  /*09b0*/  FSETP.GT.AND P4, PT, R29, R27, PT ;  /* 0x0000001b1d00720b */ /* 0x002fd60003f84000 */
[----:B------:R-:W-:Y:S02]  /*09c0*/  @P6 FSEL R23, R23, R24, P0 ;  /* 0x0000001817176208 */ /* 0x000fe40000000000 */
[----:B------:R-:W-:-:S03]  /*09d0*/  @!P4 FSEL R29, R29, R27, P5 ;  /* 0x0000001b1d1dc208 */ /* 0x000fc60002800000 */
[----:B------:R-:W0:Y:S01]  /*09e0*/  SHFL.BFLY PT, R24, R23, 0x2, 0x1f ;  /* 0x0c401f0017187f89 */ /* 0x000e2200000e0000 */
[----:B------:R-:W-:Y:S02]  /*09f0*/  FSETP.NAN.AND P0, PT, R23, R23, PT ;  /* 0x000000171700720b */ /* 0x000fe40003f08000 */
[----:B------:R-:W-:Y:S01]  /*0a00*/  FSETP.NAN.AND P5, PT, R29, R29, PT ;  /* 0x0000001d1d00720b */ /* 0x000fe20003fa8000 */
[----:B------:R-:W1:Y:S01]  /*0a10*/  SHFL.BFLY PT, R26, R29, 0x2, 0x1f ;  /* 0x0c401f001d1a7f89 */ /* 0x000e6200000e0000 */
[----:B0-----:R-:W-:Y:S02]  /*0a20*/  FSETP.GEU.AND P6, PT, R23, R24, PT ;  /* 0x000000181700720b */ /* 0x001fe40003fce000 */
[----:B-1----:R-:W-:-:S11]  /*0a30*/  FSETP.GT.AND P4, PT, R29, R26, PT ;  /* 0x0000001a1d00720b */ /* 0x002fd60003f84000 */
[----:B------:R-:W-:Y:S02]  /*0a40*/  @P6 FSEL R23, R23, R24, P0 ;  /* 0x0000001817176208 */ /* 0x000fe40000000000 */
[C---:B------:R-:W-:Y:S02]  /*0a50*/  LOP3.LUT P0, RZ, R14.reuse, 0xf, RZ, 0xc0, !PT ;  /* 0x0000000f0eff7812 */ /* 0x040fe4000780c0ff */
[----:B------:R-:W-:Y:S01]  /*0a60*/  @!P4 FSEL R29, R29, R26, P5 ;  /* 0x0000001a1d1dc208 */ /* 0x000fe20002800000 */
[----:B------:R-:W0:Y:S01]  /*0a70*/  SHFL.BFLY PT, R24, R23, 0x1, 0x1f ;  /* 0x0c201f0017187f89 */ /* 0x000e2200000e0000 */
[----:B------:R-:W-:Y:S02]  /*0a80*/  ISETP.LT.AND P0, PT, R14, 0x10, !P0 ;  /* 0x000000100e00780c */ /* 0x000fe40004701270 */
[C---:B------:R-:W-:Y:S01]  /*0a90*/  FSETP.NAN.AND P6, PT, R23.reuse, R23, PT ;  /* 0x000000171700720b */ /* 0x040fe20003fc8000 */
[----:B------:R-:W1:Y:S01]  /*0aa0*/  SHFL.BFLY PT, R26, R29, 0x1, 0x1f ;  /* 0x0c201f001d1a7f89 */ /* 0x000e6200000e0000 */
[----:B0-----:R-:W-:-:S02]  /*0ab0*/  FSETP.GEU.AND P5, PT, R23, R24, PT ;  /* 0x000000181700720b */ /* 0x001fc40003fae000 */
[----:B-1----:R-:W-:-:S11]  /*0ac0*/  FSETP.GT.AND P4, PT, R29, R26, PT ;  /* 0x0000001a1d00720b */ /* 0x002fd60003f84000 */
[----:B------:R-:W-:Y:S02]  /*0ad0*/  @P5 SEL R23, R23, R24, P6 ;  /* 0x0000001817175207 */ /* 0x000fe40003000000 */
[----:B------:R-:W-:-:S03]  /*0ae0*/  FSETP.NAN.AND P5, PT, R29, R29, PT ;  /* 0x0000001d1d00720b */ /* 0x000fc60003fa8000 */
[----:B------:R-:W-:Y:S01]  /*0af0*/  @P0 STS [R14.X4], R23 ;  /* 0x000000170e000388 */ /* 0x000fe20000004800 */
[----:B------:R-:W-:-:S03]  /*0b00*/  @!P4 SEL R29, R29, R26, P5 ;  /* 0x0000001a1d1dc207 */ /* 0x000fc60002800000 */
[----:B------:R-:W-:Y:S06]  /*0b10*/  BAR.SYNC.DEFER_BLOCKING 0x0 ;  /* 0x0000000000007b1d */ /* 0x000fec0000010000 */
[----:B------:R-:W-:Y:S04]  /*0b20*/  LDS R24, [RZ] ;  /* 0x00000000ff187984 */ /* 0x000fe80000000800 */
[----:B------:R-:W-:Y:S06]  /*0b30*/  BAR.SYNC.DEFER_BLOCKING 0x0 ;  /* 0x0000000000007b1d */ /* 0x000fec0000010000 */
[----:B------:R-:W-:Y:S04]  /*0b40*/  @!P2 STS [R22], R29 ;  /* 0x0000001d1600a388 */ /* 0x000fe80000000800 */
[----:B------:R-:W-:Y:S06]  /*0b50*/  BAR.SYNC.DEFER_BLOCKING 0x0 ;  /* 0x0000000000007b1d */ /* 0x000fec0000010000 */
[----:B------:R-:W0:Y:S04]  /*0b60*/  @!P3 LDS R21, [R14.X4] ;  /* 0x000000000e15b984 */ /* 0x000e280000004800 */
[----:B0-----:R-:W0:Y:S01]  /*0b70*/  SHFL.BFLY PT, R26, R21, 0x8, 0x1f ;  /* 0x0d001f00151a7f89 */ /* 0x001e2200000e0000 */
[----:B------:R-:W-:-:S02]  /*0b80*/  FSETP.NAN.AND P3, PT, R21, R21, PT ;  /* 0x000000151500720b */ /* 0x000fc40003f68000 */
[----:B0-----:R-:W-:-:S04]  /*0b90*/  FSETP.GT.AND P2, PT, R21, R26, PT ;  /* 0x0000001a1500720b */ /* 0x001fc80003f44000 */
[----:B------:R-:W-:-:S04]  /*0ba0*/  FSEL R26, R21, R26, P2 ;  /* 0x0000001a151a7208 */ /* 0x000fc80001000000 */
[----:B------:R-:W-:-:S04]  /*0bb0*/  FSEL R27, R21, R26, P3 ;  /* 0x0000001a151b7208 */ /* 0x000fc80001800000 */
[C---:B------:R-:W-:Y:S01]  /*0bc0*/  FSETP.NAN.AND P3, PT, R27.reuse, R27, PT ;  /* 0x0000001b1b00720b */ /* 0x040fe20003f68000 */
[----:B------:R-:W0:Y:S02]  /*0bd0*/  SHFL.BFLY PT, R26, R27, 0x4, 0x1f ;  /* 0x0c801f001b1a7f89 */ /* 0x000e2400000e0000 */
[----:B0-----:R-:W-:-:S13]  /*0be0*/  FSETP.GT.AND P2, PT, R27, R26, PT ;  /* 0x0000001a1b00720b */ /* 0x001fda0003f44000 */
[----:B------:R-:W-:-:S04]  /*0bf0*/  @!P2 FSEL R27, R27, R26, P3 ;  /* 0x0000001a1b1ba208 */ /* 0x000fc80001800000 */
[C---:B------:R-:W-:Y:S01]  /*0c00*/  FSETP.NAN.AND P3, PT, R27.reuse, R27, PT ;  /* 0x0000001b1b00720b */ /* 0x040fe20003f68000 */
[----:B------:R-:W0:Y:S02]  /*0c10*/  SHFL.BFLY PT, R22, R27, 0x2, 0x1f ;  /* 0x0c401f001b167f89 */ /* 0x000e2400000e0000 */
[----:B0-----:R-:W-:-:S13]  /*0c20*/  FSETP.GT.AND P2, PT, R27, R22, PT ;  /* 0x000000161b00720b */ /* 0x001fda0003f44000 */
[----:B------:R-:W-:-:S04]  /*0c30*/  @!P2 FSEL R27, R27, R22, P3 ;  /* 0x000000161b1ba208 */ /* 0x000fc80001800000 */
[C---:B------:R-:W-:Y:S01]  /*0c40*/  FSETP.NAN.AND P3, PT, R27.reuse, R27, PT ;  /* 0x0000001b1b00720b */ /* 0x040fe20003f68000 */
[----:B------:R-:W0:Y:S02]  /*0c50*/  SHFL.BFLY PT, R22, R27, 0x1, 0x1f ;  /* 0x0c201f001b167f89 */ /* 0x000e2400000e0000 */
[----:B0-----:R-:W-:-:S13]  /*0c60*/  FSETP.GT.AND P2, PT, R27, R22, PT ;  /* 0x000000161b00720b */ /* 0x001fda0003f44000 */
[----:B------:R-:W-:Y:S01]  /*0c70*/  @!P2 SEL R27, R27, R22, P3 ;  /* 0x000000161b1ba207 */ /* 0x000fe20001800000 */
[----:B------:R-:W-:-:S04]  /*0c80*/  IMAD.WIDE R22, R19, R20, c[0x0][0x168] ;  /* 0x00005a0013167625 */ /* 0x000fc800078e0214 */
[----:B------:R-:W-:Y:S04]  /*0c90*/  @P0 STS [R14.X4], R27 ;  /* 0x0000001b0e000388 */ /* 0x000fe80000004800 */
[----:B------:R-:W-:Y:S01]  /*0ca0*/  BAR.SYNC.DEFER_BLOCKING 0x0 ;  /* 0x0000000000007b1d */ /* 0x000fe20000010000 */
[----:B------:R-:W-:Y:S01]  /*0cb0*/  ISETP.NE.AND P0, PT, R25, RZ, PT ;  /* 0x000000ff1900720c */ /* 0x000fe20003f05270 */
[----:B------:R-:W-:-:S03]  /*0cc0*/  IMAD.WIDE R20, R19, R20, c[0x0][0x170] ;  /* 0x00005c0013147625 */ /* 0x000fc600078e0214 */
[----:B------:R-:W-:Y:S01]  /*0cd0*/  ISETP.LT.AND P0, PT, R19, 0x200, !P0 ;  /* 0x000002001300780c */ /* 0x000fe20004701270 */
[----:B------:R-:W0:Y:S02]  /*0ce0*/  LDS R29, [RZ] ;  /* 0x00000000ff1d7984 */ /* 0x000e240000000800 */
[----:B0-----:R-:W-:-:S04]  /*0cf0*/  F2FP.BF16.PACK_AB R25, R29, R24 ;  /* 0x000000181d19723e */ /* 0x001fc800000010ff */
[C---:B------:R-:W-:Y:S02]  /*0d00*/  PRMT R26, R25.reuse, 0x7610, R26 ;  /* 0x00007610191a7816 */ /* 0x040fe4000000001a */
[----:B------:R-:W-:Y:S02]  /*0d10*/  PRMT R28, R25, 0x7632, R28 ;  /* 0x00007632191c7816 */ /* 0x000fe4000000001c */
[----:B------:R-:W-:Y:S02]  /*0d20*/  PRMT R25, RZ, 0x7610, R25 ;  /* 0x00007610ff197816 */ /* 0x000fe40000000019 */
[----:B------:R0:W-:Y:S04]  /*0d30*/  @P0 STG.E.U16 [R22.64], R26 ;  /* 0x0000001a16000986 */ /* 0x0001e8000c101504 */
[----:B------:R1:W-:Y:S04]  /*0d40*/  @P0 STG.E.U16 [R20.64], R28 ;  /* 0x0000001c14000986 */ /* 0x0003e8000c101504 */
[----:B------:R2:W3:Y:S01]  /*0d50*/  @!P1 LDG.E.EF.U16 R25, [R12.64] ;  /* 0x000000040c199981 */ /* 0x0004e2000c0e1500 */
[----:B------:R-:W-:Y:S01]  /*0d60*/  FSETP.GE.AND P0, PT, R24, RZ, PT ;  /* 0x000000ff1800720b */ /* 0x000fe20003f06000 */
[----:B------:R-:W-:Y:S01]  /*0d70*/  IMAD R19, R19, 0xc00, RZ ;  /* 0x00000c0013137824 */ /* 0x000fe200078e02ff */
[----:B0-----:R-:W-:-:S02]  /*0d80*/  LEA R22, P4, R4, c[0x0][0x160], 0x1 ;  /* 0x0000580004167a11 */ /* 0x001fc400078808ff */
[----:B------:R-:W-:Y:S02]  /*0d90*/  FSEL R24, R24, RZ, !P0 ;  /* 0x000000ff18187208 */ /* 0x000fe40004000000 */
[C---:B------:R-:W-:Y:S01]  /*0da0*/  FSETP.GTU.AND P0, PT, R29.reuse, RZ, PT ;  /* 0x000000ff1d00720b */ /* 0x040fe20003f0c000 */
[----:B--2---:R-:W-:Y:S02]  /*0db0*/  IMAD.MOV.U32 R13, RZ, RZ, 0x3e800000 ;  /* 0x3e800000ff0d7424 */ /* 0x004fe400078e00ff */
[----:B------:R-:W-:Y:S01]  /*0dc0*/  FADD R24, RZ, -R24 ;  /* 0x80000018ff187221 */ /* 0x000fe20000000000 */
[----:B------:R-:W-:Y:S02]  /*0dd0*/  FSEL R29, R29, RZ, P0 ;  /* 0x000000ff1d1d7208 */ /* 0x000fe40000000000 */
[----:B------:R-:W-:Y:S02]  /*0de0*/  LOP3.LUT R14, R19, 0x1ff, R14, 0xf8, !PT ;  /* 0x000001ff130e7812 */ /* 0x000fe400078ef80e */
[----:B------:R-:W-:-:S02]  /*0df0*/  FSETP.NAN.AND P2, PT, R24, R24, PT ;  /* 0x000000181800720b */ /* 0x000fc40003f48000 */
[----:B------:R-:W-:Y:S02]  /*0e00*/  FSETP.GT.AND P0, PT, R24, R29, PT ;  /* 0x0000001d1800720b */ /* 0x000fe40003f04000 */
[----:B-1----:R-:W-:Y:S02]  /*0e10*/  IADD3 R20, P3, R14, c[0x0][0x178], RZ ;  /* 0x00005e000e147a10 */ /* 0x002fe40007f7e0ff */
[----:B------:R-:W-:Y:S02]  /*0e20*/  LEA.HI.X R23, R4, c[0x0][0x164], R5, 0x1, P4 ;  /* 0x0000590004177a11 */ /* 0x000fe400020f0c05 */
[----:B------:R-:W-:Y:S02]  /*0e30*/  LEA.HI.X.SX32 R21, R14, c[0x0][0x17c], 0x1, P3 ;  /* 0x00005f000e157a11 */ /* 0x000fe400018f0eff */
[----:B------:R-:W-:-:S03]  /*0e40*/  PRMT R4, RZ, 0x7610, R4 ;  /* 0x00007610ff047816 */ /* 0x000fc60000000004 */
[----:B------:R-:W-:-:S05]  /*0e50*/  @!P2 FSEL R24, R24, R29, P0 ;  /* 0x0000001d1818a208 */ /* 0x000fca0000000000 */
[----:B------:R-:W-:-:S05]  /*0e60*/  FMUL R24, R24, 0.0078740157186985015869 ;  /* 0x3c01020418187820 */ /* 0x000fca0000400000 */
[C---:B------:R-:W-:Y:S02]  /*0e70*/  FSETP.GT.AND P0, PT, R24.reuse, 9.9999997473787516356e-06, PT ;  /* 0x3727c5ac1800780b */ /* 0x040fe40003f04000 */
[----:B------:R-:W-:-:S11]  /*0e80*/  FSETP.NAN.AND P2, PT, R24, R24, PT ;  /* 0x000000181800720b */ /* 0x000fd60003f48000 */
[----:B------:R-:W-:-:S04]  /*0e90*/  @!P0 FSEL R24, R24, 9.9999997473787516356e-06, P2 ;  /* 0x3727c5ac18188808 */ /* 0x000fc80001000000 */
[C---:B------:R-:W-:Y:S02]  /*0ea0*/  FSETP.GT.AND P0, PT, |R24|.reuse, 8.50705917302346158658e+37, PT ;  /* 0x7e8000001800780b */ /* 0x040fe40003f04200 */
[----:B------:R-:W-:Y:S02]  /*0eb0*/  FSETP.GEU.AND P2, PT, |R24|, 1.175494350822287508e-38, PT ;  /* 0x008000001800780b */ /* 0x000fe40003f4e200 */
[----:B------:R-:W-:-:S09]  /*0ec0*/  FSEL R13, R13, 1, P0 ;  /* 0x3f8000000d0d7808 */ /* 0x000fd20000000000 */
[----:B------:R-:W-:Y:S02]  /*0ed0*/  @P0 FMUL R24, R24, 0.25 ;  /* 0x3e80000018180820 */ /* 0x000fe40000400000 */
[----:B------:R-:W-:Y:S02]  /*0ee0*/  @!P2 FMUL R13, R13, 16777216 ;  /* 0x4b8000000d0da820 */ /* 0x000fe40000400000 */
[----:B------:R-:W-:-:S04]  /*0ef0*/  @!P2 FMUL R24, R24, 16777216 ;  /* 0x4b8000001818a820 */ /* 0x000fc80000400000 */
[----:B------:R-:W0:Y:S02]  /*0f00*/  MUFU.RCP R12, R24 ;  /* 0x00000018000c7308 */ /* 0x000e240000001000 */
[----:B0-----:R-:W-:Y:S01]  /*0f10*/  FMUL R12, R12, R13 ;  /* 0x0000000d0c0c7220 */ /* 0x001fe20000400000 */
[----:B---3--:R-:W-:-:S04]  /*0f20*/  IMAD.U32 R25, R25, 0x10000, RZ ;  /* 0x0001000019197824 */ /* 0x008fc800078e00ff */
[----:B------:R-:W-:-:S04]  /*0f30*/  FMUL R25, R12, R25 ;  /* 0x000000190c197220 */ /* 0x000fc80000400000 */
[----:B------:R-:W0:Y:S02]  /*0f40*/  FRND R13, R25 ;  /* 0x00000019000d7307 */ /* 0x000e240000201000 */
[C---:B0-----:R-:W-:Y:S02]  /*0f50*/  FSETP.GT.AND P0, PT, R13.reuse, -127, PT ;  /* 0xc2fe00000d00780b */ /* 0x041fe40003f04000 */
[----:B------:R-:W-:-:S11]  /*0f60*/  FSETP.NAN.AND P2, PT, R13, R13, PT ;  /* 0x0000000d0d00720b */ /* 0x000fd60003f48000 */
[----:B------:R-:W-:-:S04]  /*0f70*/  @!P0 FSEL R13, R13, -127, P2 ;  /* 0xc2fe00000d0d8808 */ /* 0x000fc80001000000 */
[----:B------:R-:W0:Y:S01]  /*0f80*/  F2I.S16.TRUNC.NTZ R27, R13 ;  /* 0x0000000d001b7305 */ /* 0x000e22000020e900 */
[C---:B------:R-:W-:Y:S02]  /*0f90*/  FSETP.GEU.AND P2, PT, R13.reuse, 127, PT ;  /* 0x42fe00000d00780b */ /* 0x040fe40003f4e000 */
[----:B------:R-:W-:-:S11]  /*0fa0*/  FSETP.NAN.AND P0, PT, R13, R13, PT ;  /* 0x0000000d0d00720b */ /* 0x000fd60003f08000 */
[----:B0-----:R-:W-:-:S05]  /*0fb0*/  @P2 SEL R27, R27, 0x7f, P0 ;  /* 0x0000007f1b1b2807 */ /* 0x001fca0000000000 */
[----:B------:R0:W-:Y:S04]  /*0fc0*/  @!P1 STG.E.U8 [R20.64], R27 ;  /* 0x0000001b14009986 */ /* 0x0001e8000c101104 */
[----:B------:R-:W2:Y:S01]  /*0fd0*/  @!P1 LDG.E.EF.U16 R4, [R22.64] ;  /* 0x0000000416049981 */ /* 0x000ea2000c0e1500 */
[----:B------:R-:W-:Y:S02]  /*0fe0*/  LOP3.LUT R18, R19, R18, RZ, 0xfc, !PT ;  /* 0x0000001213127212 */ /* 0x000fe400078efcff */
[----:B0-----:R-:W-:-:S04]  /*0ff0*/  LEA R20, P4, R2, c[0x0][0x160], 0x1 ;  /* 0x0000580002147a11 */ /* 0x001fc800078808ff */
[----:B------:R-:W-:Y:S02]  /*1000*/  LEA.HI.X R21, R2, c[0x0][0x164], R3, 0x1, P4 ;  /* 0x0000590002157a11 */ /* 0x000fe400020f0c03 */
[----:B------:R-:W-:Y:S01]  /*1010*/  PRMT R2, RZ, 0x7610, R2 ;  /* 0x00007610ff027816 */ /* 0x000fe20000000002 */
[----:B--2---:R-:W-:Y:S01]  /*1020*/  IMAD.U32 R5, R4, 0x10000, RZ ;  /* 0x0001000004057824 */ /* 0x004fe200078e00ff */
[----:B------:R-:W-:-:S03]  /*1030*/  IADD3 R4, P3, R18, c[0x0][0x178], RZ ;  /* 0x00005e0012047a10 */ /* 0x000fc60007f7e0ff */
[----:B------:R-:W-:Y:S01]  /*1040*/  FMUL R13, R12, R5 ;  /* 0x000000050c0d7220 */ /* 0x000fe20000400000 */
[----:B------:R-:W-:-:S03]  /*1050*/  LEA.HI.X.SX32 R5, R18, c[0x0][0x17c], 0x1, P3 ;  /* 0x00005f0012057a11 */ /* 0x000fc600018f0eff */
        /* <DEDUP_REMOVED lines=10> */
[----:B------:R-:W-:Y:S01]  /*1100*/  IMAD.IADD R17, R19, 0x1, R17 ;  /* 0x0000000113117824 */ /* 0x000fe200078e0211 */
        /* <DEDUP_REMOVED lines=16> */
[----:B------:R1:W2:Y:S01]  /*1210*/  @!P1 LDG.E.EF.U16 R10, [R4.64] ;  /* 0x00000004040a9981 */ /* 0x0002a2000c0e1500 */
[----:B------:R-:W-:-:S05]  /*1220*/  IMAD.IADD R16, R19, 0x1, R16 ;  /* 0x0000000113107824 */ /* 0x000fca00078e0210 */
[C---:B0-----:R-:W-:Y:S02]  /*1230*/  IADD3 R2, P3, R16.reuse, c[0x0][0x178], RZ ;  /* 0x00005e0010027a10 */ /* 0x041fe40007f7e0ff */
[----:B-1----:R-:W-:Y:S02]  /*1240*/  PRMT R4, RZ, 0x7610, R4 ;  /* 0x00007610ff047816 */ /* 0x002fe40000000004 */
[----:B------:R-:W-:Y:S01]  /*1250*/  LEA.HI.X.SX32 R3, R16, c[0x0][0x17c], 0x1, P3 ;  /* 0x00005f0010037a11 */ /* 0x000fe200018f0eff */
[----:B--2---:R-:W-:Y:S01]  /*1260*/  IMAD.U32 R11, R10, 0x10000, RZ ;  /* 0x000100000a0b7824 */ /* 0x004fe200078e00ff */
[----:B------:R-:W-:-:S03]  /*1270*/  LEA R10, P4, R8, c[0x0][0x160], 0x1 ;  /* 0x00005800080a7a11 */ /* 0x000fc600078808ff */
[----:B------:R-:W-:Y:S01]  /*1280*/  FMUL R13, R12, R11 ;  /* 0x0000000b0c0d7220 */ /* 0x000fe20000400000 */
[----:B------:R-:W-:-:S03]  /*1290*/  LEA.HI.X R11, R8, c[0x0][0x164], R9, 0x1, P4 ;  /* 0x00005900080b7a11 */ /* 0x000fc600020f0c09 */
        /* <DEDUP_REMOVED lines=10> */
[----:B------:R-:W-:-:S05]  /*1340*/  IMAD.IADD R15, R19, 0x1, R15 ;  /* 0x00000001130f7824 */ /* 0x000fca00078e020f */
[----:B0-----:R-:W-:-:S04]  /*1350*/  IADD3 R2, P3, R15, c[0x0][0x178], RZ ;  /* 0x00005e000f027a10 */ /* 0x001fc80007f7e0ff */
[----:B------:R-:W-:Y:S01]  /*1360*/  LEA.HI.X.SX32 R3, R15, c[0x0][0x17c], 0x1, P3 ;  /* 0x00005f000f037a11 */ /* 0x000fe200018f0eff */
[----:B--2---:R-:W-:Y:S01]  /*1370*/  IMAD.U32 R5, R4, 0x10000, RZ ;  /* 0x0001000004057824 */ /* 0x004fe200078e00ff */
[----:B------:R-:W-:-:S03]  /*1380*/  LEA R4, P4, R6, c[0x0][0x160], 0x1 ;  /* 0x0000580006047a11 */ /* 0x000fc600078808ff */
[----:B------:R-:W-:Y:S01]  /*1390*/  FMUL R8, R12, R5 ;  /* 0x000000050c087220 */ /* 0x000fe20000400000 */
[----:B------:R-:W-:Y:S02]  /*13a0*/  LEA.HI.X R5, R6, c[0x0][0x164], R7, 0x1, P4 ;  /* 0x0000590006057a11 */ /* 0x000fe400020f0c07 */
[----:B------:R-:W-:Y:S01]  /*13b0*/  PRMT R6, RZ, 0x7610, R6 ;  /* 0x00007610ff067816 */ /* 0x000fe20000000006 */
        /* <DEDUP_REMOVED lines=13> */
[----:B--2---:R-:W-:-:S04]  /*1490*/  IMAD.U32 R7, R6, 0x10000, RZ ;  /* 0x0001000006077824 */ /* 0x004fc800078e00ff */
        /* <DEDUP_REMOVED lines=8> */
[----:B0-----:R-:W-:Y:S01]  /*1520*/  @P2 SEL R9, R9, 0x7f, P0 ;  /* 0x0000007f09092807 */ /* 0x001fe20000000000 */
[----:B------:R-:W-:Y:S06]  /*1530*/  @P1 EXIT ;  /* 0x000000000000194d */ /* 0x000fec0003800000 */
[----:B------:R-:W-:Y:S01]  /*1540*/  STG.E.U8 [R2.64], R9 ;  /* 0x0000000902007986 */ /* 0x000fe2000c101104 */
[----:B------:R-:W-:Y:S05]  /*1550*/  EXIT ;  /* 0x000000000000794d */ /* 0x000fea0003800000 */
.L_x_2:
[----:B------:R-:W-:-:S00]  /*1560*/  BRA `(.L_x_2) ;  /* 0xfffffff000007947 */ /* 0x000fc0000383ffff */
[----:B------:R-:W-:-:S00]  /*1570*/  NOP ;  /* 0x0000000000007918 */ /* 0x000fc00000000000 */
        /* <DEDUP_REMOVED lines=8> */
.L_x_3:


//--------------------- .nv.shared.triton_red_fused__to_copy_add_amax_amin_clamp_mul_reciprocal_11 --------------------------
	.section	.nv.shared.triton_red_fused__to_copy_add_amax_amin_clamp_mul_reciprocal_11,"aw",@nobits
	.sectionflags	@""
	.align	16
